	.headerflags	@"EF_CUDA_TEXMODE_UNIFIED EF_CUDA_64BIT_ADDRESS EF_CUDA_SM89 EF_CUDA_VIRTUAL_SM(EF_CUDA_SM89)"
	.elftype	@"ET_EXEC"


//--------------------- .nv.info                  --------------------------
	.section	.nv.info,"",@"SHT_CUDA_INFO"
	.align	4


	//----- nvinfo : EIATTR_REGCOUNT
	.align		4
        /*0000*/ 	.byte	0x04, 0x2f
        /*0002*/ 	.short	(.L_3 - .L_2)
	.align		4
.L_2:
        /*0004*/ 	.word	index@(_Z20tiledMatrixMulKernelPKfS0_Pfiii)
        /*0008*/ 	.word	0x00000010


	//----- nvinfo : EIATTR_FRAME_SIZE
	.align		4
.L_3:
        /*000c*/ 	.byte	0x04, 0x11
        /*000e*/ 	.short	(.L_5 - .L_4)
	.align		4
.L_4:
        /*0010*/ 	.word	index@($_Z20tiledMatrixMulKernelPKfS0_Pfiii$_ZN26__cuda_builtin_threadIdx_t17__fetch_builtin_yEv)
        /*0014*/ 	.word	0x00000000


	//----- nvinfo : EIATTR_FRAME_SIZE
	.align		4
.L_5:
        /*0018*/ 	.byte	0x04, 0x11
        /*001a*/ 	.short	(.L_7 - .L_6)
	.align		4
.L_6:
        /*001c*/ 	.word	index@($_Z20tiledMatrixMulKernelPKfS0_Pfiii$_ZN26__cuda_builtin_threadIdx_t17__fetch_builtin_xEv)
        /*0020*/ 	.word	0x00000000


	//----- nvinfo : EIATTR_FRAME_SIZE
	.align		4
.L_7:
        /*0024*/ 	.byte	0x04, 0x11
        /*0026*/ 	.short	(.L_9 - .L_8)
	.align		4
.L_8:
        /*0028*/ 	.word	index@($_Z20tiledMatrixMulKernelPKfS0_Pfiii$_ZN25__cuda_builtin_blockIdx_t17__fetch_builtin_yEv)
        /*002c*/ 	.word	0x00000000


	//----- nvinfo : EIATTR_FRAME_SIZE
	.align		4
.L_9:
        /*0030*/ 	.byte	0x04, 0x11
        /*0032*/ 	.short	(.L_11 - .L_10)
	.align		4
.L_10:
        /*0034*/ 	.word	index@($_Z20tiledMatrixMulKernelPKfS0_Pfiii$_ZN25__cuda_builtin_blockIdx_t17__fetch_builtin_xEv)
        /*0038*/ 	.word	0x00000000


	//----- nvinfo : EIATTR_FRAME_SIZE
	.align		4
.L_11:
        /*003c*/ 	.byte	0x04, 0x11
        /*003e*/ 	.short	(.L_13 - .L_12)
	.align		4
.L_12:
        /*0040*/ 	.word	index@(_Z20tiledMatrixMulKernelPKfS0_Pfiii)
        /*0044*/ 	.word	0x00000038


	//----- nvinfo : EIATTR_MIN_STACK_SIZE
	.align		4
.L_13:
        /*0048*/ 	.byte	0x04, 0x12
        /*004a*/ 	.short	(.L_15 - .L_14)
	.align		4
.L_14:
        /*004c*/ 	.word	index@(_Z20tiledMatrixMulKernelPKfS0_Pfiii)
        /*0050*/ 	.word	0x00000038
.L_15:


//--------------------- .nv.info._Z20tiledMatrixMulKernelPKfS0_Pfiii --------------------------
	.section	.nv.info._Z20tiledMatrixMulKernelPKfS0_Pfiii,"",@"SHT_CUDA_INFO"
	.sectionflags	@""
	.align	4


	//----- nvinfo : EIATTR_CUDA_API_VERSION
	.align		4
        /*0000*/ 	.byte	0x04, 0x37
        /*0002*/ 	.short	(.L_17 - .L_16)
.L_16:
        /*0004*/ 	.word	0x0000007e


	//----- nvinfo : EIATTR_PARAM_CBANK
	.align		4
.L_17:
        /*0008*/ 	.byte	0x04, 0x0a
        /*000a*/ 	.short	(.L_19 - .L_18)
	.align		4
.L_18:
        /*000c*/ 	.word	index@(.nv.constant0._Z20tiledMatrixMulKernelPKfS0_Pfiii)
        /*0010*/ 	.short	0x0160
        /*0012*/ 	.short	0x0024


	//----- nvinfo : EIATTR_CBANK_PARAM_SIZE
	.align		4
.L_19:
        /*0014*/ 	.byte	0x03, 0x19
        /*0016*/ 	.short	0x0024


	//----- nvinfo : EIATTR_KPARAM_INFO
	.align		4
        /*0018*/ 	.byte	0x04, 0x17
        /*001a*/ 	.short	(.L_21 - .L_20)
.L_20:
        /*001c*/ 	.word	0x00000000
        /*0020*/ 	.short	0x0005
        /*0022*/ 	.short	0x0020
        /*0024*/ 	.byte	0x00, 0xf0, 0x11, 0x00


	//----- nvinfo : EIATTR_KPARAM_INFO
	.align		4
.L_21:
        /*0028*/ 	.byte	0x04, 0x17
        /*002a*/ 	.short	(.L_23 - .L_22)
.L_22:
        /*002c*/ 	.word	0x00000000
        /*0030*/ 	.short	0x0004
        /*0032*/ 	.short	0x001c
        /*0034*/ 	.byte	0x00, 0xf0, 0x11, 0x00


	//----- nvinfo : EIATTR_KPARAM_INFO
	.align		4
.L_23:
        /*0038*/ 	.byte	0x04, 0x17
        /*003a*/ 	.short	(.L_25 - .L_24)
.L_24:
        /*003c*/ 	.word	0x00000000
        /*0040*/ 	.short	0x0003
        /*0042*/ 	.short	0x0018
        /*0044*/ 	.byte	0x00, 0xf0, 0x11, 0x00


	//----- nvinfo : EIATTR_KPARAM_INFO
	.align		4
.L_25:
        /*0048*/ 	.byte	0x04, 0x17
        /*004a*/ 	.short	(.L_27 - .L_26)
.L_26:
        /*004c*/ 	.word	0x00000000
        /*0050*/ 	.short	0x0002
        /*0052*/ 	.short	0x0010
        /*0054*/ 	.byte	0x00, 0xf0, 0x21, 0x00


	//----- nvinfo : EIATTR_KPARAM_INFO
	.align		4
.L_27:
        /*0058*/ 	.byte	0x04, 0x17
        /*005a*/ 	.short	(.L_29 - .L_28)
.L_28:
        /*005c*/ 	.word	0x00000000
        /*0060*/ 	.short	0x0001
        /*0062*/ 	.short	0x0008
        /*0064*/ 	.byte	0x00, 0xf0, 0x21, 0x00


	//----- nvinfo : EIATTR_KPARAM_INFO
	.align		4
.L_29:
        /*0068*/ 	.byte	0x04, 0x17
        /*006a*/ 	.short	(.L_31 - .L_30)
.L_30:
        /*006c*/ 	.word	0x00000000
        /*0070*/ 	.short	0x0000
        /*0072*/ 	.short	0x0000
        /*0074*/ 	.byte	0x00, 0xf0, 0x21, 0x00


	//----- nvinfo : EIATTR_MAXREG_COUNT
	.align		4
.L_31:
        /*0078*/ 	.byte	0x03, 0x1b
        /*007a*/ 	.short	0x00ff


	//----- nvinfo : EIATTR_EXIT_INSTR_OFFSETS
	.align		4
        /*007c*/ 	.byte	0x04, 0x1c
        /*007e*/ 	.short	(.L_33 - .L_32)


	//   ....[0]....
.L_32:
        /*0080*/ 	.word	0x00000b10


	//   ....[1]....
        /*0084*/ 	.word	0x00000b40


	//   ....[2]....
        /*0088*/ 	.word	0x00000b90


	//----- nvinfo : EIATTR_CRS_STACK_SIZE
	.align		4
.L_33:
        /*008c*/ 	.byte	0x04, 0x1e
        /*008e*/ 	.short	(.L_35 - .L_34)
.L_34:
        /*0090*/ 	.word	0x00000000
.L_35:


//--------------------- .nv.callgraph             --------------------------
	.section	.nv.callgraph,"",@"SHT_CUDA_CALLGRAPH"
	.align	4
	.sectionentsize	8
	.align		4
        /*0000*/ 	.word	0x00000000
	.align		4
        /*0004*/ 	.word	0xffffffff
	.align		4
        /*0008*/ 	.word	0x00000000
	.align		4
        /*000c*/ 	.word	0xfffffffe
	.align		4
        /*0010*/ 	.word	0x00000000
	.align		4
        /*0014*/ 	.word	0xfffffffd
	.align		4
        /*0018*/ 	.word	0x00000000
	.align		4
        /*001c*/ 	.word	0xfffffffc


//--------------------- .nv.rel.action            --------------------------
	.section	.nv.rel.action,"",@"SHT_CUDA_RELOCINFO"
	.align	8
	.sectionentsize	8
        /*0000*/ 	.byte	0x73, 0x00, 0x00, 0x00, 0x00, 0x00, 0x00, 0x00, 0x00, 0x00, 0x00, 0x11, 0x25, 0x00, 0x05, 0x36


//--------------------- .nv.constant4             --------------------------
	.section	.nv.constant4,"a",@progbits
	.align	8
	.align		8
.nv.constant4:
        /*0000*/ 	.dword	blockIdx
	.align		8
        /*0008*/ 	.dword	threadIdx


//--------------------- .nv.constant0._Z20tiledMatrixMulKernelPKfS0_Pfiii --------------------------
	.section	.nv.constant0._Z20tiledMatrixMulKernelPKfS0_Pfiii,"a",@progbits
	.sectionflags	@""
	.align	4
.nv.constant0._Z20tiledMatrixMulKernelPKfS0_Pfiii:
	.zero		388


//--------------------- .text._Z20tiledMatrixMulKernelPKfS0_Pfiii --------------------------
	.section	.text._Z20tiledMatrixMulKernelPKfS0_Pfiii,"ax",@progbits
	.sectionflags	@"SHF_BARRIERS=1"
	.sectioninfo	@"SHI_REGISTERS=16"
	.align	128
        .global         _Z20tiledMatrixMulKernelPKfS0_Pfiii
        .type           _Z20tiledMatrixMulKernelPKfS0_Pfiii,@function
        .size           _Z20tiledMatrixMulKernelPKfS0_Pfiii,(.L_x_14 - _Z20tiledMatrixMulKernelPKfS0_Pfiii)
        .other          _Z20tiledMatrixMulKernelPKfS0_Pfiii,@"STO_CUDA_ENTRY STV_DEFAULT"
_Z20tiledMatrixMulKernelPKfS0_Pfiii:
.text._Z20tiledMatrixMulKernelPKfS0_Pfiii:
[----:B------:R-:W-:-:S05]  /*0000*/  IMAD.MOV.U32 R1, RZ, RZ, c[0x0][0x28] ;  /* 0x00000a00ff017624 */ /* 0x000fca00078e00ff */
[----:B------:R-:W-:Y:S01]  /*0010*/  IADD3 R1, R1, -0x38, RZ ;  /* 0xffffffc801017810 */ /* 0x000fe20007ffe0ff */
[----:B------:R-:W-:Y:S01]  /*0020*/  IMAD.MOV.U32 R11, RZ, RZ, c[0x0][0x180] ;  /* 0x00006000ff0b7624 */ /* 0x000fe200078e00ff */
[----:B------:R-:W-:Y:S01]  /*0030*/  MOV R9, c[0x0][0x174] ;  /* 0x00005d0000097a02 */ /* 0x000fe20000000f00 */
[----:B------:R-:W-:Y:S01]  /*0040*/  IMAD.MOV.U32 R12, RZ, RZ, c[0x0][0x178] ;  /* 0x00005e00ff0c7624 */ /* 0x000fe200078e00ff */
[----:B------:R-:W-:Y:S01]  /*0050*/  IADD3 R2, P0, R1, c[0x0][0x20], RZ ;  /* 0x0000080001027a10 */ /* 0x000fe20007f1e0ff */
[----:B------:R-:W-:Y:S01]  /*0060*/  IMAD.MOV.U32 R13, RZ, RZ, c[0x0][0x17c] ;  /* 0x00005f00ff0d7624 */ /* 0x000fe200078e00ff */
[----:B------:R-:W-:Y:S01]  /*0070*/  ULDC.64 UR6, c[0x0][0x118] ;  /* 0x0000460000067ab9 */ /* 0x000fe20000000a00 */
[----:B------:R-:W-:Y:S01]  /*0080*/  IMAD.MOV.U32 R4, RZ, RZ, c[0x0][0x160] ;  /* 0x00005800ff047624 */ /* 0x000fe200078e00ff */
[----:B------:R-:W-:Y:S01]  /*0090*/  MOV R10, 0x150 ;  /* 0x00000150000a7802 */ /* 0x000fe20000000f00 */
[----:B------:R-:W-:Y:S02]  /*00a0*/  IMAD.X R3, RZ, RZ, c[0x0][0x24], P0 ;  /* 0x00000900ff037624 */ /* 0x000fe400000e06ff */
[----:B------:R-:W-:-:S02]  /*00b0*/  IMAD.MOV.U32 R5, RZ, RZ, c[0x0][0x164] ;  /* 0x00005900ff057624 */ /* 0x000fc400078e00ff */
[----:B------:R-:W-:Y:S01]  /*00c0*/  IMAD.MOV.U32 R6, RZ, RZ, c[0x0][0x168] ;  /* 0x00005a00ff067624 */ /* 0x000fe200078e00ff */
[----:B------:R0:W-:Y:S01]  /*00d0*/  ST.E.64 [R2.64+0x18], R12 ;  /* 0x0000180c02007985 */ /* 0x0001e2000c101b06 */
[----:B------:R-:W-:Y:S02]  /*00e0*/  IMAD.MOV.U32 R7, RZ, RZ, c[0x0][0x16c] ;  /* 0x00005b00ff077624 */ /* 0x000fe400078e00ff */
[----:B------:R-:W-:Y:S01]  /*00f0*/  IMAD.MOV.U32 R8, RZ, RZ, c[0x0][0x170] ;  /* 0x00005c00ff087624 */ /* 0x000fe200078e00ff */
[----:B------:R0:W-:Y:S04]  /*0100*/  ST.E.64 [R2.64], R4 ;  /* 0x0000000402007985 */ /* 0x0001e8000c101b06 */
[----:B------:R0:W-:Y:S04]  /*0110*/  ST.E.64 [R2.64+0x8], R6 ;  /* 0x0000080602007985 */ /* 0x0001e8000c101b06 */
[----:B------:R0:W-:Y:S04]  /*0120*/  ST.E.64 [R2.64+0x10], R8 ;  /* 0x0000100802007985 */ /* 0x0001e8000c101b06 */
[----:B------:R0:W-:Y:S02]  /*0130*/  ST.E [R2.64+0x20], R11 ;  /* 0x0000200b02007985 */ /* 0x0001e4000c101906 */
[----:B0-----:R-:W-:Y:S05]  /*0140*/  CALL.REL.NOINC `($_Z20tiledMatrixMulKernelPKfS0_Pfiii$_ZN25__cuda_builtin_blockIdx_t17__fetch_builtin_yEv) ;  /* 0x00000a8000007944 */ /* 0x001fea0003c00000 */
[----:B------:R-:W-:Y:S02]  /*0150*/  MOV R6, 0x170 ;  /* 0x0000017000067802 */ /* 0x000fe40000000f00 */
[----:B0-----:R-:W-:Y:S05]  /*0160*/  CALL.REL.NOINC `($_Z20tiledMatrixMulKernelPKfS0_Pfiii$_ZN26__cuda_builtin_threadIdx_t17__fetch_builtin_yEv) ;  /* 0x00000ad000007944 */ /* 0x001fea0003c00000 */
[----:B0-----:R-:W-:Y:S01]  /*0170*/  IMAD R5, R0, 0x10, R9 ;  /* 0x0000001000057824 */ /* 0x001fe200078e0209 */
[----:B------:R-:W-:-:S04]  /*0180*/  MOV R4, 0x1b0 ;  /* 0x000001b000047802 */ /* 0x000fc80000000f00 */
[----:B------:R0:W-:Y:S03]  /*0190*/  ST.E [R2.64+0x24], R5 ;  /* 0x0000240502007985 */ /* 0x0001e6000c101906 */
[----:B0-----:R-:W-:Y:S05]  /*01a0*/  CALL.REL.NOINC `($_Z20tiledMatrixMulKernelPKfS0_Pfiii$_ZN25__cuda_builtin_blockIdx_t17__fetch_builtin_xEv) ;  /* 0x000009f000007944 */ /* 0x001fea0003c00000 */
[----:B------:R-:W-:Y:S02]  /*01b0*/  MOV R8, 0x1d0 ;  /* 0x000001d000087802 */ /* 0x000fe40000000f00 */
[----:B0-----:R-:W-:Y:S05]  /*01c0*/  CALL.REL.NOINC `($_Z20tiledMatrixMulKernelPKfS0_Pfiii$_ZN26__cuda_builtin_threadIdx_t17__fetch_builtin_xEv) ;  /* 0x00000a4000007944 */ /* 0x001fea0003c00000 */
[----:B------:R-:W2:Y:S01]  /*01d0*/  LD.E R6, [R2.64+0x20] ;  /* 0x0000200602067980 */ /* 0x000ea2000c101900 */
[----:B0-----:R-:W-:Y:S01]  /*01e0*/  IMAD R4, R0, 0x10, R11 ;  /* 0x0000001000047824 */ /* 0x001fe200078e020b */
[----:B------:R-:W-:Y:S01]  /*01f0*/  UMOV UR4, URZ ;  /* 0x0000003f00047c82 */ /* 0x000fe20008000000 */
[----:B------:R-:W-:Y:S01]  /*0200*/  IMAD.MOV.U32 R5, RZ, RZ, RZ ;  /* 0x000000ffff057224 */ /* 0x000fe200078e00ff */
[----:B------:R0:W-:Y:S04]  /*0210*/  ST.E [R2.64+0x30], RZ ;  /* 0x000030ff02007985 */ /* 0x0001e8000c101906 */
[----:B------:R0:W-:Y:S01]  /*0220*/  ST.E.64 [R2.64+0x28], R4 ;  /* 0x0000280402007985 */ /* 0x0001e2000c101b06 */
[----:B--2---:R-:W-:-:S04]  /*0230*/  IADD3 R6, R6, 0xf, RZ ;  /* 0x0000000f06067810 */ /* 0x004fc80007ffe0ff */
[----:B------:R-:W-:-:S04]  /*0240*/  SHF.R.S32.HI R7, RZ, 0x1f, R6 ;  /* 0x0000001fff077819 */ /* 0x000fc80000011406 */
[----:B------:R-:W-:-:S04]  /*0250*/  LEA.HI R7, R7, R6, RZ, 0x4 ;  /* 0x0000000607077211 */ /* 0x000fc800078f20ff */
[----:B------:R-:W-:-:S04]  /*0260*/  SHF.R.S32.HI R7, RZ, 0x4, R7 ;  /* 0x00000004ff077819 */ /* 0x000fc80000011407 */
[----:B------:R-:W-:-:S13]  /*0270*/  ISETP.LE.AND P0, PT, R7, UR4, PT ;  /* 0x0000000407007c0c */ /* 0x000fda000bf03270 */
[----:B0-----:R-:W-:Y:S05]  /*0280*/  @P0 BRA `(.L_x_0) ;  /* 0x0000085000000947 */ /* 0x001fea0003800000 */
.L_x_9:
[----:B------:R-:W2:Y:S04]  /*0290*/  LD.E R0, [R2.64+0x24] ;  /* 0x0000240602007980 */ /* 0x000ea8000c101900 */
[----:B------:R-:W2:Y:S01]  /*02a0*/  LD.E R5, [R2.64+0x18] ;  /* 0x0000180602057980 */ /* 0x000ea2000c101900 */
[----:B------:R-:W-:Y:S01]  /*02b0*/  BSSY B0, `(.L_x_1) ;  /* 0x0000027000007945 */ /* 0x000fe20003800000 */
[----:B------:R-:W-:Y:S01]  /*02c0*/  BSSY B1, `(.L_x_2) ;  /* 0x000001d000017945 */ /* 0x000fe20003800000 */
[----:B--2---:R-:W-:-:S13]  /*02d0*/  ISETP.GE.AND P0, PT, R0, R5, PT ;  /* 0x000000050000720c */ /* 0x004fda0003f06270 */
[----:B-1----:R-:W-:Y:S05]  /*02e0*/  @P0 BRA `(.L_x_3) ;  /* 0x000001a000000947 */ /* 0x002fea0003800000 */
[----:B------:R0:W5:Y:S01]  /*02f0*/  LD.E R0, [R2.64+0x30] ;  /* 0x0000300602007980 */ /* 0x000162000c101900 */
[----:B------:R-:W-:-:S03]  /*0300*/  MOV R8, 0x320 ;  /* 0x0000032000087802 */ /* 0x000fc60000000f00 */
[----:B0----5:R-:W-:Y:S05]  /*0310*/  CALL.REL.NOINC `($_Z20tiledMatrixMulKernelPKfS0_Pfiii$_ZN26__cuda_builtin_threadIdx_t17__fetch_builtin_xEv) ;  /* 0x000008f000007944 */ /* 0x021fea0003c00000 */
[----:B------:R-:W2:Y:S01]  /*0320*/  LD.E.64 R6, [R2.64+0x20] ;  /* 0x0000200602067980 */ /* 0x000ea2000c101b00 */
[----:B0-----:R-:W-:-:S05]  /*0330*/  IMAD R5, R0, 0x10, R11 ;  /* 0x0000001000057824 */ /* 0x001fca00078e020b */
[----:B--2---:R-:W-:-:S13]  /*0340*/  ISETP.GE.U32.AND P0, PT, R5, R6, PT ;  /* 0x000000060500720c */ /* 0x004fda0003f06070 */
[----:B------:R-:W-:Y:S01]  /*0350*/  @!P0 BREAK B1 ;  /* 0x0000000000018942 */ /* 0x000fe20003800000 */
[----:B------:R-:W-:Y:S05]  /*0360*/  @P0 BRA `(.L_x_3) ;  /* 0x0000012000000947 */ /* 0x000fea0003800000 */
[----:B------:R-:W2:Y:S04]  /*0370*/  LD.E R0, [R2.64+0x30] ;  /* 0x0000300602007980 */ /* 0x000ea8000c101900 */
[----:B------:R0:W5:Y:S01]  /*0380*/  LD.E.64 R4, [R2.64] ;  /* 0x0000000602047980 */ /* 0x000162000c101b00 */
[----:B------:R-:W-:Y:S01]  /*0390*/  MOV R8, 0x3d0 ;  /* 0x000003d000087802 */ /* 0x000fe20000000f00 */
[----:B--2---:R-:W-:-:S04]  /*03a0*/  IMAD.SHL.U32 R0, R0, 0x10, RZ ;  /* 0x0000001000007824 */ /* 0x004fc800078e00ff */
[----:B------:R-:W-:Y:S02]  /*03b0*/  IMAD R0, R6, R7, R0 ;  /* 0x0000000706007224 */ /* 0x000fe400078e0200 */
[----:B0----5:R-:W-:Y:S05]  /*03c0*/  CALL.REL.NOINC `($_Z20tiledMatrixMulKernelPKfS0_Pfiii$_ZN26__cuda_builtin_threadIdx_t17__fetch_builtin_xEv) ;  /* 0x0000084000007944 */ /* 0x021fea0003c00000 */
[----:B0-----:R-:W-:-:S04]  /*03d0*/  IMAD.IADD R7, R0, 0x1, R11 ;  /* 0x0000000100077824 */ /* 0x001fc800078e020b */
[----:B------:R-:W-:-:S05]  /*03e0*/  IMAD.WIDE.U32 R4, R7, 0x4, R4 ;  /* 0x0000000407047825 */ /* 0x000fca00078e0004 */
[----:B------:R0:W5:Y:S01]  /*03f0*/  LD.E R13, [R4.64] ;  /* 0x00000006040d7980 */ /* 0x000162000c101900 */
[----:B------:R-:W-:-:S03]  /*0400*/  MOV R6, 0x420 ;  /* 0x0000042000067802 */ /* 0x000fc60000000f00 */
[----:B0----5:R-:W-:Y:S05]  /*0410*/  CALL.REL.NOINC `($_Z20tiledMatrixMulKernelPKfS0_Pfiii$_ZN26__cuda_builtin_threadIdx_t17__fetch_builtin_yEv) ;  /* 0x0000082000007944 */ /* 0x021fea0003c00000 */
[----:B------:R-:W-:Y:S01]  /*0420*/  IMAD.MOV.U32 R4, RZ, RZ, 0x40 ;  /* 0x00000040ff047424 */ /* 0x000fe200078e00ff */
[----:B------:R-:W-:-:S03]  /*0430*/  MOV R8, 0x460 ;  /* 0x0000046000087802 */ /* 0x000fc60000000f00 */
[----:B0-----:R-:W-:-:S04]  /*0440*/  IMAD.WIDE.U32 R4, R9, R4, c[0x0][0x18] ;  /* 0x0000060009047625 */ /* 0x001fc800078e0004 */
[----:B------:R-:W-:Y:S05]  /*0450*/  CALL.REL.NOINC `($_Z20tiledMatrixMulKernelPKfS0_Pfiii$_ZN26__cuda_builtin_threadIdx_t17__fetch_builtin_xEv) ;  /* 0x000007b000007944 */ /* 0x000fea0003c00000 */
[----:B0-----:R-:W-:-:S05]  /*0460*/  IMAD.WIDE.U32 R4, R11, 0x4, R4 ;  /* 0x000000040b047825 */ /* 0x001fca00078e0004 */
[----:B------:R0:W-:Y:S01]  /*0470*/  ST.E [R4.64], R13 ;  /* 0x0000000d04007985 */ /* 0x0001e2000c101906 */
[----:B------:R-:W-:Y:S05]  /*0480*/  BRA `(.L_x_4) ;  /* 0x0000009000007947 */ /* 0x000fea0003800000 */
.L_x_3:
[----:B------:R-:W-:Y:S05]  /*0490*/  BSYNC B1 ;  /* 0x0000000000017941 */ /* 0x000fea0003800000 */
.L_x_2:
[----:B------:R-:W-:Y:S02]  /*04a0*/  MOV R6, 0x4c0 ;  /* 0x000004c000067802 */ /* 0x000fe40000000f00 */
[----:B------:R-:W-:Y:S05]  /*04b0*/  CALL.REL.NOINC `($_Z20tiledMatrixMulKernelPKfS0_Pfiii$_ZN26__cuda_builtin_threadIdx_t17__fetch_builtin_yEv) ;  /* 0x0000078000007944 */ /* 0x000fea0003c00000 */
[----:B------:R-:W-:Y:S02]  /*04c0*/  MOV R4, 0x40 ;  /* 0x0000004000047802 */ /* 0x000fe40000000f00 */
[----:B------:R-:W-:-:S03]  /*04d0*/  MOV R8, 0x500 ;  /* 0x0000050000087802 */ /* 0x000fc60000000f00 */
[----:B0-----:R-:W-:-:S04]  /*04e0*/  IMAD.WIDE.U32 R4, R9, R4, c[0x0][0x18] ;  /* 0x0000060009047625 */ /* 0x001fc800078e0004 */
[----:B------:R-:W-:Y:S05]  /*04f0*/  CALL.REL.NOINC `($_Z20tiledMatrixMulKernelPKfS0_Pfiii$_ZN26__cuda_builtin_threadIdx_t17__fetch_builtin_xEv) ;  /* 0x0000071000007944 */ /* 0x000fea0003c00000 */
[----:B0-----:R-:W-:-:S05]  /*0500*/  IMAD.WIDE.U32 R4, R11, 0x4, R4 ;  /* 0x000000040b047825 */ /* 0x001fca00078e0004 */
[----:B------:R0:W-:Y:S02]  /*0510*/  ST.E [R4.64], RZ ;  /* 0x000000ff04007985 */ /* 0x0001e4000c101906 */
.L_x_4:
[----:B------:R-:W-:Y:S05]  /*0520*/  BSYNC B0 ;  /* 0x0000000000007941 */ /* 0x000fea0003800000 */
.L_x_1:
[----:B------:R-:W2:Y:S04]  /*0530*/  LD.E R0, [R2.64+0x28] ;  /* 0x0000280602007980 */ /* 0x000ea8000c101900 */
[----:B0-----:R-:W2:Y:S02]  /*0540*/  LD.E R5, [R2.64+0x1c] ;  /* 0x00001c0602057980 */ /* 0x001ea4000c101900 */
[----:B--2---:R-:W-:-:S13]  /*0550*/  ISETP.GE.AND P0, PT, R0, R5, PT ;  /* 0x000000050000720c */ /* 0x004fda0003f06270 */
[----:B------:R-:W-:Y:S05]  /*0560*/  @P0 BRA `(.L_x_5) ;  /* 0x000001e000000947 */ /* 0x000fea0003800000 */
[----:B------:R0:W5:Y:S01]  /*0570*/  LD.E R0, [R2.64+0x30] ;  /* 0x0000300602007980 */ /* 0x000162000c101900 */
[----:B------:R-:W-:-:S03]  /*0580*/  MOV R6, 0x5a0 ;  /* 0x000005a000067802 */ /* 0x000fc60000000f00 */
[----:B0----5:R-:W-:Y:S05]  /*0590*/  CALL.REL.NOINC `($_Z20tiledMatrixMulKernelPKfS0_Pfiii$_ZN26__cuda_builtin_threadIdx_t17__fetch_builtin_yEv) ;  /* 0x000006a000007944 */ /* 0x021fea0003c00000 */
[----:B------:R-:W2:Y:S01]  /*05a0*/  LD.E R5, [R2.64+0x20] ;  /* 0x0000200602057980 */ /* 0x000ea2000c101900 */
[----:B0-----:R-:W-:-:S05]  /*05b0*/  IMAD R0, R0, 0x10, R9 ;  /* 0x0000001000007824 */ /* 0x001fca00078e0209 */
[----:B--2---:R-:W-:-:S13]  /*05c0*/  ISETP.GE.U32.AND P0, PT, R0, R5, PT ;  /* 0x000000050000720c */ /* 0x004fda0003f06070 */
[----:B------:R-:W-:Y:S05]  /*05d0*/  @P0 BRA `(.L_x_5) ;  /* 0x0000017000000947 */ /* 0x000fea0003800000 */
[----:B------:R0:W5:Y:S04]  /*05e0*/  LD.E R0, [R2.64+0x30] ;  /* 0x0000300602007980 */ /* 0x000168000c101900 */
[----:B------:R0:W5:Y:S01]  /*05f0*/  LD.E.64 R4, [R2.64+0x8] ;  /* 0x0000080602047980 */ /* 0x000162000c101b00 */
[----:B------:R-:W-:-:S03]  /*0600*/  MOV R6, 0x620 ;  /* 0x0000062000067802 */ /* 0x000fc60000000f00 */
[----:B0----5:R-:W-:Y:S05]  /*0610*/  CALL.REL.NOINC `($_Z20tiledMatrixMulKernelPKfS0_Pfiii$_ZN26__cuda_builtin_threadIdx_t17__fetch_builtin_yEv) ;  /* 0x0000062000007944 */ /* 0x021fea0003c00000 */
[----:B------:R-:W2:Y:S04]  /*0620*/  LD.E R7, [R2.64+0x1c] ;  /* 0x00001c0602077980 */ /* 0x000ea8000c101900 */
[----:B------:R-:W2:Y:S01]  /*0630*/  LD.E R6, [R2.64+0x28] ;  /* 0x0000280602067980 */ /* 0x000ea2000c101900 */
[----:B0-----:R-:W-:-:S04]  /*0640*/  IMAD R0, R0, 0x10, R9 ;  /* 0x0000001000007824 */ /* 0x001fc800078e0209 */
[----:B--2---:R-:W-:-:S04]  /*0650*/  IMAD R7, R0, R7, R6 ;  /* 0x0000000700077224 */ /* 0x004fc800078e0206 */
[----:B------:R-:W-:-:S05]  /*0660*/  IMAD.WIDE.U32 R4, R7, 0x4, R4 ;  /* 0x0000000407047825 */ /* 0x000fca00078e0004 */
[----:B------:R0:W5:Y:S01]  /*0670*/  LD.E R13, [R4.64] ;  /* 0x00000006040d7980 */ /* 0x000162000c101900 */
[----:B------:R-:W-:-:S03]  /*0680*/  MOV R6, 0x6a0 ;  /* 0x000006a000067802 */ /* 0x000fc60000000f00 */
[----:B0----5:R-:W-:Y:S05]  /*0690*/  CALL.REL.NOINC `($_Z20tiledMatrixMulKernelPKfS0_Pfiii$_ZN26__cuda_builtin_threadIdx_t17__fetch_builtin_yEv) ;  /* 0x000005a000007944 */ /* 0x021fea0003c00000 */
[----:B------:R-:W-:Y:S01]  /*06a0*/  ULDC.64 UR4, c[0x0][0x18] ;  /* 0x0000060000047ab9 */ /* 0x000fe20000000a00 */
[----:B------:R-:W-:Y:S01]  /*06b0*/  MOV R8, 0x720 ;  /* 0x0000072000087802 */ /* 0x000fe20000000f00 */
[----:B------:R-:W-:-:S04]  /*06c0*/  UIADD3 UR4, UP0, UR4, 0x400, URZ ;  /* 0x0000040004047890 */ /* 0x000fc8000ff1e03f */
[----:B------:R-:W-:Y:S02]  /*06d0*/  UIADD3.X UR5, URZ, UR5, URZ, UP0, !UPT ;  /* 0x000000053f057290 */ /* 0x000fe400087fe43f */
[----:B------:R-:W-:-:S04]  /*06e0*/  IMAD.U32 R4, RZ, RZ, UR4 ;  /* 0x00000004ff047e24 */ /* 0x000fc8000f8e00ff */
[----:B------:R-:W-:-:S04]  /*06f0*/  IMAD.U32 R5, RZ, RZ, UR5 ;  /* 0x00000005ff057e24 */ /* 0x000fc8000f8e00ff */
[----:B0-----:R-:W-:-:S04]  /*0700*/  IMAD.WIDE.U32 R4, R9, 0x40, R4 ;  /* 0x0000004009047825 */ /* 0x001fc800078e0004 */
[----:B------:R-:W-:Y:S05]  /*0710*/  CALL.REL.NOINC `($_Z20tiledMatrixMulKernelPKfS0_Pfiii$_ZN26__cuda_builtin_threadIdx_t17__fetch_builtin_xEv) ;  /* 0x000004f000007944 */ /* 0x000fea0003c00000 */
[----:B0-----:R-:W-:-:S05]  /*0720*/  IMAD.WIDE.U32 R4, R11, 0x4, R4 ;  /* 0x000000040b047825 */ /* 0x001fca00078e0004 */
[----:B------:R0:W-:Y:S01]  /*0730*/  ST.E [R4.64], R13 ;  /* 0x0000000d04007985 */ /* 0x0001e2000c101906 */
[----:B------:R-:W-:Y:S05]  /*0740*/  BRA `(.L_x_6) ;  /* 0x000000c000007947 */ /* 0x000fea0003800000 */
.L_x_5:
[----:B------:R-:W-:Y:S02]  /*0750*/  MOV R6, 0x770 ;  /* 0x0000077000067802 */ /* 0x000fe40000000f00 */
[----:B------:R-:W-:Y:S05]  /*0760*/  CALL.REL.NOINC `($_Z20tiledMatrixMulKernelPKfS0_Pfiii$_ZN26__cuda_builtin_threadIdx_t17__fetch_builtin_yEv) ;  /* 0x000004d000007944 */ /* 0x000fea0003c00000 */
        /* <DEDUP_REMOVED lines=9> */
[----:B------:R0:W-:Y:S02]  /*0800*/  ST.E [R4.64], RZ ;  /* 0x000000ff04007985 */ /* 0x0001e4000c101906 */
.L_x_6:
[----:B------:R-:W-:Y:S01]  /*0810*/  WARPSYNC 0xffffffff ;  /* 0xffffffff00007948 */ /* 0x000fe20003800000 */
[----:B------:R-:W-:Y:S01]  /*0820*/  BAR.SYNC.DEFER_BLOCKING 0x0 ;  /* 0x0000000000007b1d */ /* 0x000fe20000010000 */
[----:B------:R-:W-:-:S05]  /*0830*/  IMAD.MOV.U32 R0, RZ, RZ, RZ ;  /* 0x000000ffff007224 */ /* 0x000fca00078e00ff */
[----:B------:R-:W-:Y:S01]  /*0840*/  ISETP.GT.AND P0, PT, R0, 0xf, PT ;  /* 0x0000000f0000780c */ /* 0x000fe20003f04270 */
[----:B------:R1:W-:-:S12]  /*0850*/  ST.E [R2.64+0x34], RZ ;  /* 0x000034ff02007985 */ /* 0x0003d8000c101906 */
[----:B------:R-:W-:Y:S05]  /*0860*/  @P0 BRA `(.L_x_7) ;  /* 0x000001c000000947 */ /* 0x000fea0003800000 */
[----:B------:R-:W-:Y:S02]  /*0870*/  BSSY B0, `(.L_x_7) ;  /* 0x000001b000007945 */ /* 0x000fe40003800000 */
.L_x_8:
[----:B------:R-:W-:Y:S02]  /*0880*/  MOV R6, 0x8a0 ;  /* 0x000008a000067802 */ /* 0x000fe40000000f00 */
[----:B01----:R-:W-:Y:S05]  /*0890*/  CALL.REL.NOINC `($_Z20tiledMatrixMulKernelPKfS0_Pfiii$_ZN26__cuda_builtin_threadIdx_t17__fetch_builtin_yEv) ;  /* 0x000003a000007944 */ /* 0x003fea0003c00000 */
[----:B------:R-:W2:Y:S01]  /*08a0*/  LD.E R7, [R2.64+0x34] ;  /* 0x0000340602077980 */ /* 0x000ea2000c101900 */
[----:B------:R-:W-:Y:S01]  /*08b0*/  MOV R4, 0x40 ;  /* 0x0000004000047802 */ /* 0x000fe20000000f00 */
[----:B------:R-:W-:-:S04]  /*08c0*/  ULDC.64 UR4, c[0x0][0x18] ;  /* 0x0000060000047ab9 */ /* 0x000fc80000000a00 */
[----:B0-----:R-:W-:Y:S01]  /*08d0*/  IMAD.WIDE.U32 R4, R9, R4, c[0x0][0x18] ;  /* 0x0000060009047625 */ /* 0x001fe200078e0004 */
[----:B--2---:R-:W-:-:S04]  /*08e0*/  SHF.R.S32.HI R0, RZ, 0x1f, R7 ;  /* 0x0000001fff007819 */ /* 0x004fc80000011407 */
[----:B------:R-:W-:-:S04]  /*08f0*/  LEA R4, P0, R7, R4, 0x2 ;  /* 0x0000000407047211 */ /* 0x000fc800078010ff */
[----:B------:R-:W-:-:S05]  /*0900*/  LEA.HI.X R5, R7, R5, R0, 0x2, P0 ;  /* 0x0000000507057211 */ /* 0x000fca00000f1400 */
[----:B------:R0:W5:Y:S01]  /*0910*/  LD.E R10, [R4.64] ;  /* 0x00000006040a7980 */ /* 0x000162000c101900 */
[----:B------:R-:W-:Y:S01]  /*0920*/  UIADD3 UR4, UP0, UR4, 0x400, URZ ;  /* 0x0000040004047890 */ /* 0x000fe2000ff1e03f */
[----:B------:R-:W-:-:S03]  /*0930*/  MOV R8, 0x980 ;  /* 0x0000098000087802 */ /* 0x000fc60000000f00 */
[----:B------:R-:W-:Y:S02]  /*0940*/  UIADD3.X UR5, URZ, UR5, URZ, UP0, !UPT ;  /* 0x000000053f057290 */ /* 0x000fe400087fe43f */
[----:B------:R-:W-:-:S04]  /*0950*/  LEA R6, P0, R7, UR4, 0x6 ;  /* 0x0000000407067c11 */ /* 0x000fc8000f8030ff */
[----:B------:R-:W-:-:S04]  /*0960*/  LEA.HI.X R7, R7, UR5, R0, 0x6, P0 ;  /* 0x0000000507077c11 */ /* 0x000fc800080f3400 */
[----:B0----5:R-:W-:Y:S05]  /*0970*/  CALL.REL.NOINC `($_Z20tiledMatrixMulKernelPKfS0_Pfiii$_ZN26__cuda_builtin_threadIdx_t17__fetch_builtin_xEv) ;  /* 0x0000029000007944 */ /* 0x021fea0003c00000 */
[----:B0-----:R-:W-:Y:S01]  /*0980*/  IMAD.WIDE.U32 R4, R11, 0x4, R6 ;  /* 0x000000040b047825 */ /* 0x001fe200078e0006 */
[----:B------:R-:W2:Y:S04]  /*0990*/  LD.E R0, [R2.64+0x34] ;  /* 0x0000340602007980 */ /* 0x000ea8000c101900 */
[----:B------:R-:W3:Y:S04]  /*09a0*/  LD.E R7, [R2.64+0x2c] ;  /* 0x00002c0602077980 */ /* 0x000ee8000c101900 */
[----:B------:R-:W3:Y:S01]  /*09b0*/  LD.E R4, [R4.64] ;  /* 0x0000000604047980 */ /* 0x000ee2000c101900 */
[----:B--2---:R-:W-:Y:S01]  /*09c0*/  IADD3 R9, R0, 0x1, RZ ;  /* 0x0000000100097810 */ /* 0x004fe20007ffe0ff */
[----:B---3--:R-:W-:-:S04]  /*09d0*/  FFMA R7, R10, R4, R7 ;  /* 0x000000040a077223 */ /* 0x008fc80000000007 */
[----:B------:R0:W-:Y:S04]  /*09e0*/  ST.E [R2.64+0x34], R9 ;  /* 0x0000340902007985 */ /* 0x0001e8000c101906 */
[----:B------:R0:W-:Y:S01]  /*09f0*/  ST.E [R2.64+0x2c], R7 ;  /* 0x00002c0702007985 */ /* 0x0001e2000c101906 */
[----:B------:R-:W-:-:S13]  /*0a00*/  ISETP.GT.AND P0, PT, R9, 0xf, PT ;  /* 0x0000000f0900780c */ /* 0x000fda0003f04270 */
[----:B0-----:R-:W-:Y:S05]  /*0a10*/  @!P0 BRA `(.L_x_8) ;  /* 0xfffffe6000008947 */ /* 0x001fea000383ffff */
[----:B------:R-:W-:Y:S05]  /*0a20*/  BSYNC B0 ;  /* 0x0000000000007941 */ /* 0x000fea0003800000 */
.L_x_7:
[----:B------:R-:W-:Y:S06]  /*0a30*/  BAR.SYNC.DEFER_BLOCKING 0x0 ;  /* 0x0000000000007b1d */ /* 0x000fec0000010000 */
[----:B0-----:R-:W2:Y:S04]  /*0a40*/  LD.E R4, [R2.64+0x20] ;  /* 0x0000200602047980 */ /* 0x001ea8000c101900 */
[----:B------:R-:W3:Y:S01]  /*0a50*/  LD.E R0, [R2.64+0x30] ;  /* 0x0000300602007980 */ /* 0x000ee2000c101900 */
[----:B--2---:R-:W-:-:S04]  /*0a60*/  IADD3 R4, R4, 0xf, RZ ;  /* 0x0000000f04047810 */ /* 0x004fc80007ffe0ff */
[----:B------:R-:W-:Y:S02]  /*0a70*/  SHF.R.S32.HI R7, RZ, 0x1f, R4 ;  /* 0x0000001fff077819 */ /* 0x000fe40000011404 */
[----:B---3--:R-:W-:Y:S02]  /*0a80*/  IADD3 R5, R0, 0x1, RZ ;  /* 0x0000000100057810 */ /* 0x008fe40007ffe0ff */
[----:B------:R-:W-:-:S03]  /*0a90*/  LEA.HI R7, R7, R4, RZ, 0x4 ;  /* 0x0000000407077211 */ /* 0x000fc600078f20ff */
[----:B------:R0:W-:Y:S01]  /*0aa0*/  ST.E [R2.64+0x30], R5 ;  /* 0x0000300502007985 */ /* 0x0001e2000c101906 */
[----:B------:R-:W-:-:S04]  /*0ab0*/  SHF.R.S32.HI R0, RZ, 0x4, R7 ;  /* 0x00000004ff007819 */ /* 0x000fc80000011407 */
[----:B------:R-:W-:-:S13]  /*0ac0*/  ISETP.GE.AND P0, PT, R5, R0, PT ;  /* 0x000000000500720c */ /* 0x000fda0003f06270 */
[----:B0-----:R-:W-:Y:S05]  /*0ad0*/  @!P0 BRA `(.L_x_9) ;  /* 0xfffff7b000008947 */ /* 0x001fea000383ffff */
.L_x_0:
[----:B------:R-:W2:Y:S04]  /*0ae0*/  LD.E R9, [R2.64+0x24] ;  /* 0x0000240602097980 */ /* 0x000ea8000c101900 */
[----:B------:R-:W2:Y:S02]  /*0af0*/  LD.E.64 R4, [R2.64+0x18] ;  /* 0x0000180602047980 */ /* 0x000ea4000c101b00 */
[----:B--2---:R-:W-:-:S13]  /*0b00*/  ISETP.GE.AND P0, PT, R9, R4, PT ;  /* 0x000000040900720c */ /* 0x004fda0003f06270 */
[----:B------:R-:W-:Y:S05]  /*0b10*/  @P0 EXIT ;  /* 0x000000000000094d */ /* 0x000fea0003800000 */
[----:B------:R-:W2:Y:S02]  /*0b20*/  LD.E.64 R6, [R2.64+0x28] ;  /* 0x0000280602067980 */ /* 0x000ea4000c101b00 */
[----:B--2---:R-:W-:-:S13]  /*0b30*/  ISETP.GE.AND P0, PT, R6, R5, PT ;  /* 0x000000050600720c */ /* 0x004fda0003f06270 */
[----:B------:R-:W-:Y:S05]  /*0b40*/  @P0 EXIT ;  /* 0x000000000000094d */ /* 0x000fea0003800000 */
[----:B-1----:R-:W2:Y:S01]  /*0b50*/  LD.E.64 R2, [R2.64+0x10] ;  /* 0x0000100602027980 */ /* 0x002ea2000c101b00 */
[----:B------:R-:W-:-:S04]  /*0b60*/  IMAD R5, R9, R5, R6 ;  /* 0x0000000509057224 */ /* 0x000fc800078e0206 */
[----:B--2---:R-:W-:-:S05]  /*0b70*/  IMAD.WIDE R4, R5, 0x4, R2 ;  /* 0x0000000405047825 */ /* 0x004fca00078e0202 */
[----:B------:R-:W-:Y:S01]  /*0b80*/  ST.E [R4.64], R7 ;  /* 0x0000000704007985 */ /* 0x000fe2000c101906 */
[----:B------:R-:W-:Y:S05]  /*0b90*/  EXIT ;  /* 0x000000000000794d */ /* 0x000fea0003800000 */
        .weak           $_Z20tiledMatrixMulKernelPKfS0_Pfiii$_ZN25__cuda_builtin_blockIdx_t17__fetch_builtin_xEv
        .type           $_Z20tiledMatrixMulKernelPKfS0_Pfiii$_ZN25__cuda_builtin_blockIdx_t17__fetch_builtin_xEv,@function
        .size           $_Z20tiledMatrixMulKernelPKfS0_Pfiii$_ZN25__cuda_builtin_blockIdx_t17__fetch_builtin_xEv,($_Z20tiledMatrixMulKernelPKfS0_Pfiii$_ZN25__cuda_builtin_blockIdx_t17__fetch_builtin_yEv - $_Z20tiledMatrixMulKernelPKfS0_Pfiii$_ZN25__cuda_builtin_blockIdx_t17__fetch_builtin_xEv)
$_Z20tiledMatrixMulKernelPKfS0_Pfiii$_ZN25__cuda_builtin_blockIdx_t17__fetch_builtin_xEv:
[----:B------:R-:W0:Y:S01]  /*0ba0*/  S2R R0, SR_CTAID.X ;  /* 0x0000000000007919 */ /* 0x000e220000002500 */
[----:B------:R-:W-:-:S04]  /*0bb0*/  IMAD.MOV.U32 R5, RZ, RZ, 0x0 ;  /* 0x00000000ff057424 */ /* 0x000fc800078e00ff */
[----:B------:R-:W-:Y:S05]  /*0bc0*/  RET.REL.NODEC R4 `(_Z20tiledMatrixMulKernelPKfS0_Pfiii) ;  /* 0xfffff43004007950 */ /* 0x000fea0003c3ffff */
        .weak           $_Z20tiledMatrixMulKernelPKfS0_Pfiii$_ZN25__cuda_builtin_blockIdx_t17__fetch_builtin_yEv
        .type           $_Z20tiledMatrixMulKernelPKfS0_Pfiii$_ZN25__cuda_builtin_blockIdx_t17__fetch_builtin_yEv,@function
        .size           $_Z20tiledMatrixMulKernelPKfS0_Pfiii$_ZN25__cuda_builtin_blockIdx_t17__fetch_builtin_yEv,($_Z20tiledMatrixMulKernelPKfS0_Pfiii$_ZN26__cuda_builtin_threadIdx_t17__fetch_builtin_xEv - $_Z20tiledMatrixMulKernelPKfS0_Pfiii$_ZN25__cuda_builtin_blockIdx_t17__fetch_builtin_yEv)
$_Z20tiledMatrixMulKernelPKfS0_Pfiii$_ZN25__cuda_builtin_blockIdx_t17__fetch_builtin_yEv:
[----:B------:R-:W0:Y:S01]  /*0bd0*/  S2R R0, SR_CTAID.Y ;  /* 0x0000000000007919 */ /* 0x000e220000002600 */
[----:B------:R-:W-:Y:S02]  /*0be0*/  IMAD.MOV.U32 R4, RZ, RZ, R10 ;  /* 0x000000ffff047224 */ /* 0x000fe400078e000a */
[----:B------:R-:W-:-:S04]  /*0bf0*/  IMAD.MOV.U32 R5, RZ, RZ, 0x0 ;  /* 0x00000000ff057424 */ /* 0x000fc800078e00ff */
[----:B------:R-:W-:Y:S05]  /*0c00*/  RET.REL.NODEC R4 `(_Z20tiledMatrixMulKernelPKfS0_Pfiii) ;  /* 0xfffff3f004007950 */ /* 0x000fea0003c3ffff */
        .weak           $_Z20tiledMatrixMulKernelPKfS0_Pfiii$_ZN26__cuda_builtin_threadIdx_t17__fetch_builtin_xEv
        .type           $_Z20tiledMatrixMulKernelPKfS0_Pfiii$_ZN26__cuda_builtin_threadIdx_t17__fetch_builtin_xEv,@function
        .size           $_Z20tiledMatrixMulKernelPKfS0_Pfiii$_ZN26__cuda_builtin_threadIdx_t17__fetch_builtin_xEv,($_Z20tiledMatrixMulKernelPKfS0_Pfiii$_ZN26__cuda_builtin_threadIdx_t17__fetch_builtin_yEv - $_Z20tiledMatrixMulKernelPKfS0_Pfiii$_ZN26__cuda_builtin_threadIdx_t17__fetch_builtin_xEv)
$_Z20tiledMatrixMulKernelPKfS0_Pfiii$_ZN26__cuda_builtin_threadIdx_t17__fetch_builtin_xEv:
[----:B------:R-:W0:Y:S01]  /*0c10*/  S2R R11, SR_TID.X ;  /* 0x00000000000b7919 */ /* 0x000e220000002100 */
[----:B------:R-:W-:-:S04]  /*0c20*/  IMAD.MOV.U32 R9, RZ, RZ, 0x0 ;  /* 0x00000000ff097424 */ /* 0x000fc800078e00ff */
[----:B------:R-:W-:Y:S05]  /*0c30*/  RET.REL.NODEC R8 `(_Z20tiledMatrixMulKernelPKfS0_Pfiii) ;  /* 0xfffff3c008007950 */ /* 0x000fea0003c3ffff */
        .weak           $_Z20tiledMatrixMulKernelPKfS0_Pfiii$_ZN26__cuda_builtin_threadIdx_t17__fetch_builtin_yEv
        .type           $_Z20tiledMatrixMulKernelPKfS0_Pfiii$_ZN26__cuda_builtin_threadIdx_t17__fetch_builtin_yEv,@function
        .size           $_Z20tiledMatrixMulKernelPKfS0_Pfiii$_ZN26__cuda_builtin_threadIdx_t17__fetch_builtin_yEv,(.L_x_14 - $_Z20tiledMatrixMulKernelPKfS0_Pfiii$_ZN26__cuda_builtin_threadIdx_t17__fetch_builtin_yEv)
$_Z20tiledMatrixMulKernelPKfS0_Pfiii$_ZN26__cuda_builtin_threadIdx_t17__fetch_builtin_yEv:
[----:B------:R-:W0:Y:S01]  /*0c40*/  S2R R9, SR_TID.Y ;  /* 0x0000000000097919 */ /* 0x000e220000002200 */
[----:B------:R-:W-:-:S04]  /*0c50*/  IMAD.MOV.U32 R7, RZ, RZ, 0x0 ;  /* 0x00000000ff077424 */ /* 0x000fc800078e00ff */
[----:B------:R-:W-:Y:S05]  /*0c60*/  RET.REL.NODEC R6 `(_Z20tiledMatrixMulKernelPKfS0_Pfiii) ;  /* 0xfffff39006007950 */ /* 0x000fea0003c3ffff */
.L_x_10:
[----:B------:R-:W-:-:S00]  /*0c70*/  BRA `(.L_x_10) ;  /* 0xfffffff000007947 */ /* 0x000fc0000383ffff */
[----:B------:R-:W-:-:S00]  /*0c80*/  NOP ;  /* 0x0000000000007918 */ /* 0x000fc00000000000 */
[----:B------:R-:W-:-:S00]  /*0c90*/  NOP ;  /* 0x0000000000007918 */ /* 0x000fc00000000000 */
[----:B------:R-:W-:-:S00]  /*0ca0*/  NOP ;  /* 0x0000000000007918 */ /* 0x000fc00000000000 */
[----:B------:R-:W-:-:S00]  /*0cb0*/  NOP ;  /* 0x0000000000007918 */ /* 0x000fc00000000000 */
[----:B------:R-:W-:-:S00]  /*0cc0*/  NOP ;  /* 0x0000000000007918 */ /* 0x000fc00000000000 */
[----:B------:R-:W-:-:S00]  /*0cd0*/  NOP ;  /* 0x0000000000007918 */ /* 0x000fc00000000000 */
[----:B------:R-:W-:-:S00]  /*0ce0*/  NOP ;  /* 0x0000000000007918 */ /* 0x000fc00000000000 */
[----:B------:R-:W-:-:S00]  /*0cf0*/  NOP ;  /* 0x0000000000007918 */ /* 0x000fc00000000000 */
.L_x_14:


//--------------------- .nv.shared._Z20tiledMatrixMulKernelPKfS0_Pfiii --------------------------
	.section	.nv.shared._Z20tiledMatrixMulKernelPKfS0_Pfiii,"aw",@nobits
	.sectionflags	@""
	.align	4
.nv.shared._Z20tiledMatrixMulKernelPKfS0_Pfiii:
	.zero		2048


//--------------------- .nv.global                --------------------------
	.section	.nv.global,"aw",@nobits
.nv.global:
	.type		blockIdx,@object
	.size		blockIdx,(threadIdx - blockIdx)
blockIdx:
	.zero		1
	.type		threadIdx,@object
	.size		threadIdx,(.L_1 - threadIdx)
threadIdx:
	.zero		1
.L_1:
